//
// Generated by NVIDIA NVVM Compiler
//
// Compiler Build ID: CL-36424714
// Cuda compilation tools, release 13.0, V13.0.88
// Based on NVVM 20.0.0
//

.version 9.0
.target sm_100
.address_size 64

	// .globl	default_function_kernel

.visible .entry default_function_kernel(
	.param .u64 .ptr .align 1 default_function_kernel_param_0,
	.param .u64 .ptr .align 1 default_function_kernel_param_1
)
.maxntid 49
{
	.reg .b32 	%r<11>;
	.reg .b32 	%f<2>;
	.reg .b64 	%rd<9>;

	ld.param.u64 	%rd1, [default_function_kernel_param_0];
	ld.param.u64 	%rd2, [default_function_kernel_param_1];
	cvta.to.global.u64 	%rd3, %rd1;
	cvta.to.global.u64 	%rd4, %rd2;
	mov.u32 	%r1, %ctaid.x;
	mov.u32 	%r2, %tid.x;
	mul.hi.u32 	%r3, %r1, 780903145;
	shr.u32 	%r4, %r3, 2;
	mul.lo.s32 	%r5, %r4, 22;
	sub.s32 	%r6, %r1, %r5;
	mad.lo.s32 	%r7, %r6, 49, %r2;
	mad.lo.s32 	%r8, %r4, -1078, %r7;
	add.s32 	%r9, %r8, 2156;
	mul.wide.s32 	%rd5, %r9, 4;
	add.s64 	%rd6, %rd4, %rd5;
	ld.global.nc.f32 	%f1, [%rd6];
	mad.lo.s32 	%r10, %r1, 49, %r2;
	mul.wide.u32 	%rd7, %r10, 4;
	add.s64 	%rd8, %rd3, %rd7;
	st.global.f32 	[%rd8], %f1;
	ret;

}


// ===== COMPILED SASS (sm_100) =====

	.target	sm_100

	.elftype	@"ET_EXEC"


//--------------------- .note.nv.tkinfo           --------------------------
	.section	.note.nv.tkinfo,"",@"SHT_NOTE"
	.sectionflags	@"SHF_NOTE_NV_TKINFO"
	.tkinfo
        /*0018*/ 	.word	0x00000002
        /*0030*/ 	.string	""
        /*0030*/ 	.string	"ptxas"
        /*0030*/ 	.string	"Cuda compilation tools, release 13.0, V13.0.88"
        /*0030*/ 	.string	"Build cuda_13.0.r13.0/compiler.36424714_0"
        /*0030*/ 	.string	"-arch sm_100 -m 64 "



//--------------------- .note.nv.cuinfo           --------------------------
	.section	.note.nv.cuinfo,"",@"SHT_NOTE"
	.sectionflags	@"SHF_NOTE_NV_CUINFO"
        /*0018*/ 	.short	0x0002
        /*001a*/ 	.short	0x0064
        /*001c*/ 	.short	0x0082
	.zero		2


//--------------------- .nv.info                  --------------------------
	.section	.nv.info,"",@"SHT_CUDA_INFO"
	.align	4


	//----- nvinfo : EIATTR_REGCOUNT
	.align		4
        /*0000*/ 	.byte	0x04, 0x2f
        /*0002*/ 	.short	(.L_1 - .L_0)
	.align		4
.L_0:
        /*0004*/ 	.word	index@(default_function_kernel)
        /*0008*/ 	.word	0x0000000a


	//----- nvinfo : EIATTR_FRAME_SIZE
	.align		4
.L_1:
        /*000c*/ 	.byte	0x04, 0x11
        /*000e*/ 	.short	(.L_3 - .L_2)
	.align		4
.L_2:
        /*0010*/ 	.word	index@(default_function_kernel)
        /*0014*/ 	.word	0x00000000


	//----- nvinfo : EIATTR_MIN_STACK_SIZE
	.align		4
.L_3:
        /*0018*/ 	.byte	0x04, 0x12
        /*001a*/ 	.short	(.L_5 - .L_4)
	.align		4
.L_4:
        /*001c*/ 	.word	index@(default_function_kernel)
        /*0020*/ 	.word	0x00000000
.L_5:


//--------------------- .nv.compat                --------------------------
	.section	.nv.compat,"",@"SHT_CUDA_COMPAT_INFO"
	.align	4
        /*0000*/ 	.byte	0x02, 0x09, 0x00, 0x00, 0x02, 0x02, 0x01, 0x00, 0x02, 0x05, 0x05, 0x00, 0x03, 0x07, 0x01, 0x01
        /*0010*/ 	.byte	0x02, 0x03, 0x00, 0x00, 0x02, 0x06, 0x01, 0x00, 0x04, 0x0b, 0x08, 0x00, 0x09, 0x00, 0x00, 0x00
        /*0020*/ 	.byte	0x00, 0x00, 0x00, 0x00


//--------------------- .nv.info.default_function_kernel --------------------------
	.section	.nv.info.default_function_kernel,"",@"SHT_CUDA_INFO"
	.sectionflags	@""
	.align	4


	//----- nvinfo : EIATTR_CUDA_API_VERSION
	.align		4
        /*0000*/ 	.byte	0x04, 0x37
        /*0002*/ 	.short	(.L_7 - .L_6)
.L_6:
        /*0004*/ 	.word	0x00000082


	//----- nvinfo : EIATTR_KPARAM_INFO
	.align		4
.L_7:
        /*0008*/ 	.byte	0x04, 0x17
        /*000a*/ 	.short	(.L_9 - .L_8)
.L_8:
        /*000c*/ 	.word	0x00000000
        /*0010*/ 	.short	0x0001
        /*0012*/ 	.short	0x0008
        /*0014*/ 	.byte	0x00, 0xf5, 0x21, 0x00


	//----- nvinfo : EIATTR_KPARAM_INFO
	.align		4
.L_9:
        /*0018*/ 	.byte	0x04, 0x17
        /*001a*/ 	.short	(.L_11 - .L_10)
.L_10:
        /*001c*/ 	.word	0x00000000
        /*0020*/ 	.short	0x0000
        /*0022*/ 	.short	0x0000
        /*0024*/ 	.byte	0x00, 0xf5, 0x21, 0x00


	//----- nvinfo : EIATTR_SPARSE_MMA_MASK
	.align		4
.L_11:
        /*0028*/ 	.byte	0x03, 0x50
        /*002a*/ 	.short	0x0000


	//----- nvinfo : EIATTR_MAXREG_COUNT
	.align		4
        /*002c*/ 	.byte	0x03, 0x1b
        /*002e*/ 	.short	0x00ff


	//----- nvinfo : EIATTR_MERCURY_ISA_VERSION
	.align		4
        /*0030*/ 	.byte	0x03, 0x5f
        /*0032*/ 	.short	0x0101


	//----- nvinfo : EIATTR_VRC_CTA_INIT_COUNT
	.align		4
        /*0034*/ 	.byte	0x02, 0x4a
	.zero		1
	.zero		1


	//----- nvinfo : EIATTR_EXIT_INSTR_OFFSETS
	.align		4
        /*0038*/ 	.byte	0x04, 0x1c
        /*003a*/ 	.short	(.L_13 - .L_12)


	//   ....[0]....
.L_12:
        /*003c*/ 	.word	0x00000110


	//----- nvinfo : EIATTR_MAX_THREADS
	.align		4
.L_13:
        /*0040*/ 	.byte	0x04, 0x05
        /*0042*/ 	.short	(.L_15 - .L_14)
.L_14:
        /*0044*/ 	.word	0x00000031
        /*0048*/ 	.word	0x00000001
        /*004c*/ 	.word	0x00000001


	//----- nvinfo : EIATTR_CBANK_PARAM_SIZE
	.align		4
.L_15:
        /*0050*/ 	.byte	0x03, 0x19
        /*0052*/ 	.short	0x0010


	//----- nvinfo : EIATTR_PARAM_CBANK
	.align		4
        /*0054*/ 	.byte	0x04, 0x0a
        /*0056*/ 	.short	(.L_17 - .L_16)
	.align		4
.L_16:
        /*0058*/ 	.word	index@(.nv.constant0.default_function_kernel)
        /*005c*/ 	.short	0x0380
        /*005e*/ 	.short	0x0010


	//----- nvinfo : EIATTR_SW_WAR
	.align		4
.L_17:
        /*0060*/ 	.byte	0x04, 0x36
        /*0062*/ 	.short	(.L_19 - .L_18)
.L_18:
        /*0064*/ 	.word	0x00000008
.L_19:


//--------------------- .nv.callgraph             --------------------------
	.section	.nv.callgraph,"",@"SHT_CUDA_CALLGRAPH"
	.align	4
	.sectionentsize	8
	.align		4
        /*0000*/ 	.word	0x00000000
	.align		4
        /*0004*/ 	.word	0xffffffff
	.align		4
        /*0008*/ 	.word	0x00000000
	.align		4
        /*000c*/ 	.word	0xfffffffe
	.align		4
        /*0010*/ 	.word	0x00000000
	.align		4
        /*0014*/ 	.word	0xfffffffd
	.align		4
        /*0018*/ 	.word	0x00000000
	.align		4
        /*001c*/ 	.word	0xfffffffc


//--------------------- .text.default_function_kernel --------------------------
	.section	.text.default_function_kernel,"ax",@progbits
	.align	128
        .global         default_function_kernel
        .type           default_function_kernel,@function
        .size           default_function_kernel,(.L_x_1 - default_function_kernel)
        .other          default_function_kernel,@"STO_CUDA_ENTRY STV_DEFAULT"
default_function_kernel:
.text.default_function_kernel:
[----:B------:R-:W-:Y:S01]  /*0000*/  LDC R1, c[0x0][0x37c] ;  /* 0x0000df00ff017b82 */ /* 0x000fe20000000800 */
[----:B------:R-:W0:Y:S07]  /*0010*/  S2R R7, SR_CTAID.X ;  /* 0x0000000000077919 */ /* 0x000e2e0000002500 */
[----:B------:R-:W1:Y:S01]  /*0020*/  LDC.64 R2, c[0x0][0x388] ;  /* 0x0000e200ff027b82 */ /* 0x000e620000000a00 */
[----:B------:R-:W2:Y:S01]  /*0030*/  LDCU.64 UR4, c[0x0][0x358] ;  /* 0x00006b00ff0477ac */ /* 0x000ea20008000a00 */
[----:B------:R-:W3:Y:S01]  /*0040*/  S2R R6, SR_TID.X ;  /* 0x0000000000067919 */ /* 0x000ee20000002100 */
[----:B0-----:R-:W-:-:S05]  /*0050*/  IMAD.HI.U32 R0, R7, 0x2e8ba2e9, RZ ;  /* 0x2e8ba2e907007827 */ /* 0x001fca00078e00ff */
[----:B------:R-:W-:-:S05]  /*0060*/  SHF.R.U32.HI R0, RZ, 0x2, R0 ;  /* 0x00000002ff007819 */ /* 0x000fca0000011600 */
[----:B------:R-:W-:-:S04]  /*0070*/  IMAD R4, R0, -0x16, R7 ;  /* 0xffffffea00047824 */ /* 0x000fc800078e0207 */
[----:B---3--:R-:W-:-:S04]  /*0080*/  IMAD R5, R4, 0x31, R6 ;  /* 0x0000003104057824 */ /* 0x008fc800078e0206 */
[----:B------:R-:W-:-:S05]  /*0090*/  IMAD R5, R0, -0x436, R5 ;  /* 0xfffffbca00057824 */ /* 0x000fca00078e0205 */
[----:B------:R-:W-:-:S05]  /*00a0*/  IADD3 R5, PT, PT, R5, 0x86c, RZ ;  /* 0x0000086c05057810 */ /* 0x000fca0007ffe0ff */
[----:B-1----:R-:W-:Y:S02]  /*00b0*/  IMAD.WIDE R2, R5, 0x4, R2 ;  /* 0x0000000405027825 */ /* 0x002fe400078e0202 */
[----:B------:R-:W0:Y:S04]  /*00c0*/  LDC.64 R4, c[0x0][0x380] ;  /* 0x0000e000ff047b82 */ /* 0x000e280000000a00 */
[----:B--2---:R-:W2:Y:S01]  /*00d0*/  LDG.E.CONSTANT R3, desc[UR4][R2.64] ;  /* 0x0000000402037981 */ /* 0x004ea2000c1e9900 */
[----:B------:R-:W-:-:S04]  /*00e0*/  IMAD R7, R7, 0x31, R6 ;  /* 0x0000003107077824 */ /* 0x000fc800078e0206 */
[----:B0-----:R-:W-:-:S05]  /*00f0*/  IMAD.WIDE.U32 R4, R7, 0x4, R4 ;  /* 0x0000000407047825 */ /* 0x001fca00078e0004 */
[----:B--2---:R-:W-:Y:S01]  /*0100*/  STG.E desc[UR4][R4.64], R3 ;  /* 0x0000000304007986 */ /* 0x004fe2000c101904 */
[----:B------:R-:W-:Y:S05]  /*0110*/  EXIT ;  /* 0x000000000000794d */ /* 0x000fea0003800000 */
.L_x_0:
[----:B------:R-:W-:-:S00]  /*0120*/  BRA `(.L_x_0) ;  /* 0xfffffffc00fc7947 */ /* 0x000fc0000383ffff */
[----:B------:R-:W-:-:S00]  /*0130*/  NOP ;  /* 0x0000000000007918 */ /* 0x000fc00000000000 */
        /* <DEDUP_REMOVED lines=12> */
.L_x_1:


//--------------------- .nv.shared.reserved.0     --------------------------
	.section	.nv.shared.reserved.0,"aw",@nobits
	.weak		__nv_reservedSMEM_offset_0_alias
	.size		__nv_reservedSMEM_offset_0_alias, 0, 64
	.other		__nv_reservedSMEM_offset_0_alias,@"STO_CUDA_RESERVED_SHARED STV_DEFAULT"
__nv_reservedSMEM_offset_0_alias:
	.zero		0
	.zero		64


//--------------------- .nv.constant0.default_function_kernel --------------------------
	.section	.nv.constant0.default_function_kernel,"a",@progbits
	.sectionflags	@""
	.align	4
.nv.constant0.default_function_kernel:
	.zero		912


//--------------------- SYMBOLS --------------------------

	.type		.nv.reservedSmem.offset0,@object
	.size		.nv.reservedSmem.offset0,0x4
